//
// Generated by NVIDIA NVVM Compiler
//
// Compiler Build ID: CL-36424714
// Cuda compilation tools, release 13.0, V13.0.88
// Based on NVVM 20.0.0
//

.version 9.0
.target sm_100
.address_size 64

	// .globl	_Z24default_function_kernel0PfS_S_

.visible .entry _Z24default_function_kernel0PfS_S_(
	.param .u64 .ptr .align 1 _Z24default_function_kernel0PfS_S__param_0,
	.param .u64 .ptr .align 1 _Z24default_function_kernel0PfS_S__param_1,
	.param .u64 .ptr .align 1 _Z24default_function_kernel0PfS_S__param_2
)
.maxntid 96
{
	.reg .pred 	%p<2>;
	.reg .b32 	%r<27>;
	.reg .b32 	%f<52>;
	.reg .b64 	%rd<41>;

	ld.param.u64 	%rd4, [_Z24default_function_kernel0PfS_S__param_0];
	ld.param.u64 	%rd5, [_Z24default_function_kernel0PfS_S__param_1];
	ld.param.u64 	%rd6, [_Z24default_function_kernel0PfS_S__param_2];
	cvta.to.global.u64 	%rd1, %rd6;
	cvta.to.global.u64 	%rd2, %rd5;
	cvta.to.global.u64 	%rd7, %rd4;
	mov.u32 	%r6, %ctaid.x;
	mov.u32 	%r7, %tid.x;
	mad.lo.s32 	%r8, %r6, 96, %r7;
	mul.wide.u32 	%rd8, %r8, 4;
	add.s64 	%rd3, %rd7, %rd8;
	shr.u32 	%r9, %r6, 2;
	mul.lo.s32 	%r1, %r9, 96;
	mad.lo.s32 	%r2, %r6, 9120, %r8;
	mov.b32 	%r26, 0;
	mov.f32 	%f51, 0f00000000;
$L__BB0_1:
	add.s32 	%r10, %r26, %r1;
	mul.wide.u32 	%rd9, %r10, 4;
	add.s64 	%rd10, %rd2, %rd9;
	ld.global.nc.f32 	%f4, [%rd10];
	mad.lo.s32 	%r11, %r26, 96, %r2;
	mul.wide.u32 	%rd11, %r11, 4;
	add.s64 	%rd12, %rd1, %rd11;
	ld.global.nc.f32 	%f5, [%rd12];
	fma.rn.f32 	%f6, %f4, %f5, %f51;
	ld.global.nc.f32 	%f7, [%rd10+4];
	ld.global.nc.f32 	%f8, [%rd12+384];
	fma.rn.f32 	%f9, %f7, %f8, %f6;
	ld.global.nc.f32 	%f10, [%rd10+8];
	add.s32 	%r12, %r11, 192;
	mul.wide.u32 	%rd13, %r12, 4;
	add.s64 	%rd14, %rd1, %rd13;
	ld.global.nc.f32 	%f11, [%rd14];
	fma.rn.f32 	%f12, %f10, %f11, %f9;
	ld.global.nc.f32 	%f13, [%rd10+12];
	add.s32 	%r13, %r11, 288;
	mul.wide.u32 	%rd15, %r13, 4;
	add.s64 	%rd16, %rd1, %rd15;
	ld.global.nc.f32 	%f14, [%rd16];
	fma.rn.f32 	%f15, %f13, %f14, %f12;
	ld.global.nc.f32 	%f16, [%rd10+16];
	add.s32 	%r14, %r11, 384;
	mul.wide.u32 	%rd17, %r14, 4;
	add.s64 	%rd18, %rd1, %rd17;
	ld.global.nc.f32 	%f17, [%rd18];
	fma.rn.f32 	%f18, %f16, %f17, %f15;
	ld.global.nc.f32 	%f19, [%rd10+20];
	add.s32 	%r15, %r11, 480;
	mul.wide.u32 	%rd19, %r15, 4;
	add.s64 	%rd20, %rd1, %rd19;
	ld.global.nc.f32 	%f20, [%rd20];
	fma.rn.f32 	%f21, %f19, %f20, %f18;
	ld.global.nc.f32 	%f22, [%rd10+24];
	add.s32 	%r16, %r11, 576;
	mul.wide.u32 	%rd21, %r16, 4;
	add.s64 	%rd22, %rd1, %rd21;
	ld.global.nc.f32 	%f23, [%rd22];
	fma.rn.f32 	%f24, %f22, %f23, %f21;
	ld.global.nc.f32 	%f25, [%rd10+28];
	add.s32 	%r17, %r11, 672;
	mul.wide.u32 	%rd23, %r17, 4;
	add.s64 	%rd24, %rd1, %rd23;
	ld.global.nc.f32 	%f26, [%rd24];
	fma.rn.f32 	%f27, %f25, %f26, %f24;
	ld.global.nc.f32 	%f28, [%rd10+32];
	add.s32 	%r18, %r11, 768;
	mul.wide.u32 	%rd25, %r18, 4;
	add.s64 	%rd26, %rd1, %rd25;
	ld.global.nc.f32 	%f29, [%rd26];
	fma.rn.f32 	%f30, %f28, %f29, %f27;
	ld.global.nc.f32 	%f31, [%rd10+36];
	add.s32 	%r19, %r11, 864;
	mul.wide.u32 	%rd27, %r19, 4;
	add.s64 	%rd28, %rd1, %rd27;
	ld.global.nc.f32 	%f32, [%rd28];
	fma.rn.f32 	%f33, %f31, %f32, %f30;
	ld.global.nc.f32 	%f34, [%rd10+40];
	add.s32 	%r20, %r11, 960;
	mul.wide.u32 	%rd29, %r20, 4;
	add.s64 	%rd30, %rd1, %rd29;
	ld.global.nc.f32 	%f35, [%rd30];
	fma.rn.f32 	%f36, %f34, %f35, %f33;
	ld.global.nc.f32 	%f37, [%rd10+44];
	add.s32 	%r21, %r11, 1056;
	mul.wide.u32 	%rd31, %r21, 4;
	add.s64 	%rd32, %rd1, %rd31;
	ld.global.nc.f32 	%f38, [%rd32];
	fma.rn.f32 	%f39, %f37, %f38, %f36;
	ld.global.nc.f32 	%f40, [%rd10+48];
	add.s32 	%r22, %r11, 1152;
	mul.wide.u32 	%rd33, %r22, 4;
	add.s64 	%rd34, %rd1, %rd33;
	ld.global.nc.f32 	%f41, [%rd34];
	fma.rn.f32 	%f42, %f40, %f41, %f39;
	ld.global.nc.f32 	%f43, [%rd10+52];
	add.s32 	%r23, %r11, 1248;
	mul.wide.u32 	%rd35, %r23, 4;
	add.s64 	%rd36, %rd1, %rd35;
	ld.global.nc.f32 	%f44, [%rd36];
	fma.rn.f32 	%f45, %f43, %f44, %f42;
	ld.global.nc.f32 	%f46, [%rd10+56];
	add.s32 	%r24, %r11, 1344;
	mul.wide.u32 	%rd37, %r24, 4;
	add.s64 	%rd38, %rd1, %rd37;
	ld.global.nc.f32 	%f47, [%rd38];
	fma.rn.f32 	%f48, %f46, %f47, %f45;
	ld.global.nc.f32 	%f49, [%rd10+60];
	add.s32 	%r25, %r11, 1440;
	mul.wide.u32 	%rd39, %r25, 4;
	add.s64 	%rd40, %rd1, %rd39;
	ld.global.nc.f32 	%f50, [%rd40];
	fma.rn.f32 	%f51, %f49, %f50, %f48;
	add.s32 	%r26, %r26, 16;
	setp.ne.s32 	%p1, %r26, 96;
	@%p1 bra 	$L__BB0_1;
	st.global.f32 	[%rd3], %f51;
	ret;

}
	// .globl	_Z24lstm_wavefront_timestepsPfS_S_
.visible .entry _Z24lstm_wavefront_timestepsPfS_S_(
	.param .u64 .ptr .align 1 _Z24lstm_wavefront_timestepsPfS_S__param_0,
	.param .u64 .ptr .align 1 _Z24lstm_wavefront_timestepsPfS_S__param_1,
	.param .u64 .ptr .align 1 _Z24lstm_wavefront_timestepsPfS_S__param_2
)
.maxntid 96
{
	.reg .pred 	%p<3>;
	.reg .b32 	%r<32>;
	.reg .b32 	%f<52>;
	.reg .b64 	%rd<43>;

	ld.param.u64 	%rd4, [_Z24lstm_wavefront_timestepsPfS_S__param_0];
	ld.param.u64 	%rd5, [_Z24lstm_wavefront_timestepsPfS_S__param_1];
	ld.param.u64 	%rd6, [_Z24lstm_wavefront_timestepsPfS_S__param_2];
	cvta.to.global.u64 	%rd1, %rd6;
	cvta.to.global.u64 	%rd2, %rd5;
	cvta.to.global.u64 	%rd7, %rd4;
	mov.u32 	%r8, %ctaid.x;
	mov.u32 	%r9, %tid.x;
	mad.lo.s32 	%r10, %r8, 96, %r9;
	mul.wide.u32 	%rd8, %r10, 4;
	add.s64 	%rd3, %rd7, %rd8;
	shr.u32 	%r11, %r8, 2;
	mul.lo.s32 	%r1, %r11, 96;
	mad.lo.s32 	%r2, %r8, 9120, %r10;
	mov.b32 	%r30, 0;
$L__BB1_1:
	mov.b32 	%r31, 0;
	mov.f32 	%f51, 0f00000000;
$L__BB1_2:
	add.s32 	%r13, %r31, %r1;
	mul.wide.u32 	%rd9, %r13, 4;
	add.s64 	%rd10, %rd2, %rd9;
	ld.global.nc.f32 	%f4, [%rd10];
	mad.lo.s32 	%r14, %r31, 96, %r2;
	mul.wide.u32 	%rd11, %r14, 4;
	add.s64 	%rd12, %rd1, %rd11;
	ld.global.nc.f32 	%f5, [%rd12];
	fma.rn.f32 	%f6, %f4, %f5, %f51;
	ld.global.nc.f32 	%f7, [%rd10+4];
	add.s32 	%r15, %r14, 96;
	mul.wide.u32 	%rd13, %r15, 4;
	add.s64 	%rd14, %rd1, %rd13;
	ld.global.nc.f32 	%f8, [%rd14];
	fma.rn.f32 	%f9, %f7, %f8, %f6;
	ld.global.nc.f32 	%f10, [%rd10+8];
	add.s32 	%r16, %r14, 192;
	mul.wide.u32 	%rd15, %r16, 4;
	add.s64 	%rd16, %rd1, %rd15;
	ld.global.nc.f32 	%f11, [%rd16];
	fma.rn.f32 	%f12, %f10, %f11, %f9;
	ld.global.nc.f32 	%f13, [%rd10+12];
	add.s32 	%r17, %r14, 288;
	mul.wide.u32 	%rd17, %r17, 4;
	add.s64 	%rd18, %rd1, %rd17;
	ld.global.nc.f32 	%f14, [%rd18];
	fma.rn.f32 	%f15, %f13, %f14, %f12;
	ld.global.nc.f32 	%f16, [%rd10+16];
	add.s32 	%r18, %r14, 384;
	mul.wide.u32 	%rd19, %r18, 4;
	add.s64 	%rd20, %rd1, %rd19;
	ld.global.nc.f32 	%f17, [%rd20];
	fma.rn.f32 	%f18, %f16, %f17, %f15;
	ld.global.nc.f32 	%f19, [%rd10+20];
	add.s32 	%r19, %r14, 480;
	mul.wide.u32 	%rd21, %r19, 4;
	add.s64 	%rd22, %rd1, %rd21;
	ld.global.nc.f32 	%f20, [%rd22];
	fma.rn.f32 	%f21, %f19, %f20, %f18;
	ld.global.nc.f32 	%f22, [%rd10+24];
	add.s32 	%r20, %r14, 576;
	mul.wide.u32 	%rd23, %r20, 4;
	add.s64 	%rd24, %rd1, %rd23;
	ld.global.nc.f32 	%f23, [%rd24];
	fma.rn.f32 	%f24, %f22, %f23, %f21;
	ld.global.nc.f32 	%f25, [%rd10+28];
	add.s32 	%r21, %r14, 672;
	mul.wide.u32 	%rd25, %r21, 4;
	add.s64 	%rd26, %rd1, %rd25;
	ld.global.nc.f32 	%f26, [%rd26];
	fma.rn.f32 	%f27, %f25, %f26, %f24;
	ld.global.nc.f32 	%f28, [%rd10+32];
	add.s32 	%r22, %r14, 768;
	mul.wide.u32 	%rd27, %r22, 4;
	add.s64 	%rd28, %rd1, %rd27;
	ld.global.nc.f32 	%f29, [%rd28];
	fma.rn.f32 	%f30, %f28, %f29, %f27;
	ld.global.nc.f32 	%f31, [%rd10+36];
	add.s32 	%r23, %r14, 864;
	mul.wide.u32 	%rd29, %r23, 4;
	add.s64 	%rd30, %rd1, %rd29;
	ld.global.nc.f32 	%f32, [%rd30];
	fma.rn.f32 	%f33, %f31, %f32, %f30;
	ld.global.nc.f32 	%f34, [%rd10+40];
	add.s32 	%r24, %r14, 960;
	mul.wide.u32 	%rd31, %r24, 4;
	add.s64 	%rd32, %rd1, %rd31;
	ld.global.nc.f32 	%f35, [%rd32];
	fma.rn.f32 	%f36, %f34, %f35, %f33;
	ld.global.nc.f32 	%f37, [%rd10+44];
	add.s32 	%r25, %r14, 1056;
	mul.wide.u32 	%rd33, %r25, 4;
	add.s64 	%rd34, %rd1, %rd33;
	ld.global.nc.f32 	%f38, [%rd34];
	fma.rn.f32 	%f39, %f37, %f38, %f36;
	ld.global.nc.f32 	%f40, [%rd10+48];
	add.s32 	%r26, %r14, 1152;
	mul.wide.u32 	%rd35, %r26, 4;
	add.s64 	%rd36, %rd1, %rd35;
	ld.global.nc.f32 	%f41, [%rd36];
	fma.rn.f32 	%f42, %f40, %f41, %f39;
	ld.global.nc.f32 	%f43, [%rd10+52];
	add.s32 	%r27, %r14, 1248;
	mul.wide.u32 	%rd37, %r27, 4;
	add.s64 	%rd38, %rd1, %rd37;
	ld.global.nc.f32 	%f44, [%rd38];
	fma.rn.f32 	%f45, %f43, %f44, %f42;
	ld.global.nc.f32 	%f46, [%rd10+56];
	add.s32 	%r28, %r14, 1344;
	mul.wide.u32 	%rd39, %r28, 4;
	add.s64 	%rd40, %rd1, %rd39;
	ld.global.nc.f32 	%f47, [%rd40];
	fma.rn.f32 	%f48, %f46, %f47, %f45;
	ld.global.nc.f32 	%f49, [%rd10+60];
	add.s32 	%r29, %r14, 1440;
	mul.wide.u32 	%rd41, %r29, 4;
	add.s64 	%rd42, %rd1, %rd41;
	ld.global.nc.f32 	%f50, [%rd42];
	fma.rn.f32 	%f51, %f49, %f50, %f48;
	add.s32 	%r31, %r31, 16;
	setp.ne.s32 	%p1, %r31, 96;
	@%p1 bra 	$L__BB1_2;
	add.s32 	%r30, %r30, 1;
	setp.ne.s32 	%p2, %r30, 100;
	@%p2 bra 	$L__BB1_1;
	st.global.f32 	[%rd3], %f51;
	ret;

}


// ===== COMPILED SASS (sm_100) =====

	.target	sm_100

	.elftype	@"ET_EXEC"


//--------------------- .note.nv.tkinfo           --------------------------
	.section	.note.nv.tkinfo,"",@"SHT_NOTE"
	.sectionflags	@"SHF_NOTE_NV_TKINFO"
	.tkinfo
        /*0018*/ 	.word	0x00000002
        /*0030*/ 	.string	""
        /*0030*/ 	.string	"ptxas"
        /*0030*/ 	.string	"Cuda compilation tools, release 13.0, V13.0.88"
        /*0030*/ 	.string	"Build cuda_13.0.r13.0/compiler.36424714_0"
        /*0030*/ 	.string	"-arch sm_100 -m 64 "



//--------------------- .note.nv.cuinfo           --------------------------
	.section	.note.nv.cuinfo,"",@"SHT_NOTE"
	.sectionflags	@"SHF_NOTE_NV_CUINFO"
        /*0018*/ 	.short	0x0002
        /*001a*/ 	.short	0x0064
        /*001c*/ 	.short	0x0082
	.zero		2


//--------------------- .nv.info                  --------------------------
	.section	.nv.info,"",@"SHT_CUDA_INFO"
	.align	4


	//----- nvinfo : EIATTR_REGCOUNT
	.align		4
        /*0000*/ 	.byte	0x04, 0x2f
        /*0002*/ 	.short	(.L_1 - .L_0)
	.align		4
.L_0:
        /*0004*/ 	.word	index@(_Z24default_function_kernel0PfS_S_)
        /*0008*/ 	.word	0x00000020


	//----- nvinfo : EIATTR_FRAME_SIZE
	.align		4
.L_1:
        /*000c*/ 	.byte	0x04, 0x11
        /*000e*/ 	.short	(.L_3 - .L_2)
	.align		4
.L_2:
        /*0010*/ 	.word	index@(_Z24default_function_kernel0PfS_S_)
        /*0014*/ 	.word	0x00000000


	//----- nvinfo : EIATTR_REGCOUNT
	.align		4
.L_3:
        /*0018*/ 	.byte	0x04, 0x2f
        /*001a*/ 	.short	(.L_5 - .L_4)
	.align		4
.L_4:
        /*001c*/ 	.word	index@(_Z24lstm_wavefront_timestepsPfS_S_)
        /*0020*/ 	.word	0x00000020


	//----- nvinfo : EIATTR_FRAME_SIZE
	.align		4
.L_5:
        /*0024*/ 	.byte	0x04, 0x11
        /*0026*/ 	.short	(.L_7 - .L_6)
	.align		4
.L_6:
        /*0028*/ 	.word	index@(_Z24lstm_wavefront_timestepsPfS_S_)
        /*002c*/ 	.word	0x00000000


	//----- nvinfo : EIATTR_MIN_STACK_SIZE
	.align		4
.L_7:
        /*0030*/ 	.byte	0x04, 0x12
        /*0032*/ 	.short	(.L_9 - .L_8)
	.align		4
.L_8:
        /*0034*/ 	.word	index@(_Z24lstm_wavefront_timestepsPfS_S_)
        /*0038*/ 	.word	0x00000000


	//----- nvinfo : EIATTR_MIN_STACK_SIZE
	.align		4
.L_9:
        /*003c*/ 	.byte	0x04, 0x12
        /*003e*/ 	.short	(.L_11 - .L_10)
	.align		4
.L_10:
        /*0040*/ 	.word	index@(_Z24default_function_kernel0PfS_S_)
        /*0044*/ 	.word	0x00000000
.L_11:


//--------------------- .nv.compat                --------------------------
	.section	.nv.compat,"",@"SHT_CUDA_COMPAT_INFO"
	.align	4
        /*0000*/ 	.byte	0x02, 0x09, 0x00, 0x00, 0x02, 0x02, 0x01, 0x00, 0x02, 0x05, 0x05, 0x00, 0x03, 0x07, 0x01, 0x01
        /*0010*/ 	.byte	0x02, 0x03, 0x00, 0x00, 0x02, 0x06, 0x01, 0x00, 0x04, 0x0b, 0x08, 0x00, 0x09, 0x00, 0x00, 0x00
        /*0020*/ 	.byte	0x00, 0x00, 0x00, 0x00


//--------------------- .nv.info._Z24lstm_wavefront_timestepsPfS_S_ --------------------------
	.section	.nv.info._Z24lstm_wavefront_timestepsPfS_S_,"",@"SHT_CUDA_INFO"
	.sectionflags	@""
	.align	4


	//----- nvinfo : EIATTR_CUDA_API_VERSION
	.align		4
        /*0000*/ 	.byte	0x04, 0x37
        /*0002*/ 	.short	(.L_13 - .L_12)
.L_12:
        /*0004*/ 	.word	0x00000082


	//----- nvinfo : EIATTR_KPARAM_INFO
	.align		4
.L_13:
        /*0008*/ 	.byte	0x04, 0x17
        /*000a*/ 	.short	(.L_15 - .L_14)
.L_14:
        /*000c*/ 	.word	0x00000000
        /*0010*/ 	.short	0x0002
        /*0012*/ 	.short	0x0010
        /*0014*/ 	.byte	0x00, 0xf5, 0x21, 0x00


	//----- nvinfo : EIATTR_KPARAM_INFO
	.align		4
.L_15:
        /*0018*/ 	.byte	0x04, 0x17
        /*001a*/ 	.short	(.L_17 - .L_16)
.L_16:
        /*001c*/ 	.word	0x00000000
        /*0020*/ 	.short	0x0001
        /*0022*/ 	.short	0x0008
        /*0024*/ 	.byte	0x00, 0xf5, 0x21, 0x00


	//----- nvinfo : EIATTR_KPARAM_INFO
	.align		4
.L_17:
        /*0028*/ 	.byte	0x04, 0x17
        /*002a*/ 	.short	(.L_19 - .L_18)
.L_18:
        /*002c*/ 	.word	0x00000000
        /*0030*/ 	.short	0x0000
        /*0032*/ 	.short	0x0000
        /*0034*/ 	.byte	0x00, 0xf5, 0x21, 0x00


	//----- nvinfo : EIATTR_SPARSE_MMA_MASK
	.align		4
.L_19:
        /*0038*/ 	.byte	0x03, 0x50
        /*003a*/ 	.short	0x0000


	//----- nvinfo : EIATTR_MAXREG_COUNT
	.align		4
        /*003c*/ 	.byte	0x03, 0x1b
        /*003e*/ 	.short	0x00ff


	//----- nvinfo : EIATTR_MERCURY_ISA_VERSION
	.align		4
        /*0040*/ 	.byte	0x03, 0x5f
        /*0042*/ 	.short	0x0101


	//----- nvinfo : EIATTR_VRC_CTA_INIT_COUNT
	.align		4
        /*0044*/ 	.byte	0x02, 0x4a
	.zero		1
	.zero		1


	//----- nvinfo : EIATTR_EXIT_INSTR_OFFSETS
	.align		4
        /*0048*/ 	.byte	0x04, 0x1c
        /*004a*/ 	.short	(.L_21 - .L_20)


	//   ....[0]....
.L_20:
        /*004c*/ 	.word	0x00000670


	//----- nvinfo : EIATTR_MAX_THREADS
	.align		4
.L_21:
        /*0050*/ 	.byte	0x04, 0x05
        /*0052*/ 	.short	(.L_23 - .L_22)
.L_22:
        /*0054*/ 	.word	0x00000060
        /*0058*/ 	.word	0x00000001
        /*005c*/ 	.word	0x00000001


	//----- nvinfo : EIATTR_CBANK_PARAM_SIZE
	.align		4
.L_23:
        /*0060*/ 	.byte	0x03, 0x19
        /*0062*/ 	.short	0x0018


	//----- nvinfo : EIATTR_PARAM_CBANK
	.align		4
        /*0064*/ 	.byte	0x04, 0x0a
        /*0066*/ 	.short	(.L_25 - .L_24)
	.align		4
.L_24:
        /*0068*/ 	.word	index@(.nv.constant0._Z24lstm_wavefront_timestepsPfS_S_)
        /*006c*/ 	.short	0x0380
        /*006e*/ 	.short	0x0018


	//----- nvinfo : EIATTR_SW_WAR
	.align		4
.L_25:
        /*0070*/ 	.byte	0x04, 0x36
        /*0072*/ 	.short	(.L_27 - .L_26)
.L_26:
        /*0074*/ 	.word	0x00000008
.L_27:


//--------------------- .nv.info._Z24default_function_kernel0PfS_S_ --------------------------
	.section	.nv.info._Z24default_function_kernel0PfS_S_,"",@"SHT_CUDA_INFO"
	.sectionflags	@""
	.align	4


	//----- nvinfo : EIATTR_CUDA_API_VERSION
	.align		4
        /*0000*/ 	.byte	0x04, 0x37
        /*0002*/ 	.short	(.L_29 - .L_28)
.L_28:
        /*0004*/ 	.word	0x00000082


	//----- nvinfo : EIATTR_KPARAM_INFO
	.align		4
.L_29:
        /*0008*/ 	.byte	0x04, 0x17
        /*000a*/ 	.short	(.L_31 - .L_30)
.L_30:
        /*000c*/ 	.word	0x00000000
        /*0010*/ 	.short	0x0002
        /*0012*/ 	.short	0x0010
        /*0014*/ 	.byte	0x00, 0xf5, 0x21, 0x00


	//----- nvinfo : EIATTR_KPARAM_INFO
	.align		4
.L_31:
        /*0018*/ 	.byte	0x04, 0x17
        /*001a*/ 	.short	(.L_33 - .L_32)
.L_32:
        /*001c*/ 	.word	0x00000000
        /*0020*/ 	.short	0x0001
        /*0022*/ 	.short	0x0008
        /*0024*/ 	.byte	0x00, 0xf5, 0x21, 0x00


	//----- nvinfo : EIATTR_KPARAM_INFO
	.align		4
.L_33:
        /*0028*/ 	.byte	0x04, 0x17
        /*002a*/ 	.short	(.L_35 - .L_34)
.L_34:
        /*002c*/ 	.word	0x00000000
        /*0030*/ 	.short	0x0000
        /*0032*/ 	.short	0x0000
        /*0034*/ 	.byte	0x00, 0xf5, 0x21, 0x00


	//----- nvinfo : EIATTR_SPARSE_MMA_MASK
	.align		4
.L_35:
        /*0038*/ 	.byte	0x03, 0x50
        /*003a*/ 	.short	0x0000


	//----- nvinfo : EIATTR_MAXREG_COUNT
	.align		4
        /*003c*/ 	.byte	0x03, 0x1b
        /*003e*/ 	.short	0x00ff


	//----- nvinfo : EIATTR_MERCURY_ISA_VERSION
	.align		4
        /*0040*/ 	.byte	0x03, 0x5f
        /*0042*/ 	.short	0x0101


	//----- nvinfo : EIATTR_VRC_CTA_INIT_COUNT
	.align		4
        /*0044*/ 	.byte	0x02, 0x4a
	.zero		1
	.zero		1


	//----- nvinfo : EIATTR_EXIT_INSTR_OFFSETS
	.align		4
        /*0048*/ 	.byte	0x04, 0x1c
        /*004a*/ 	.short	(.L_37 - .L_36)


	//   ....[0]....
.L_36:
        /*004c*/ 	.word	0x00000610


	//----- nvinfo : EIATTR_MAX_THREADS
	.align		4
.L_37:
        /*0050*/ 	.byte	0x04, 0x05
        /*0052*/ 	.short	(.L_39 - .L_38)
.L_38:
        /*0054*/ 	.word	0x00000060
        /*0058*/ 	.word	0x00000001
        /*005c*/ 	.word	0x00000001


	//----- nvinfo : EIATTR_CBANK_PARAM_SIZE
	.align		4
.L_39:
        /*0060*/ 	.byte	0x03, 0x19
        /*0062*/ 	.short	0x0018


	//----- nvinfo : EIATTR_PARAM_CBANK
	.align		4
        /*0064*/ 	.byte	0x04, 0x0a
        /*0066*/ 	.short	(.L_41 - .L_40)
	.align		4
.L_40:
        /*0068*/ 	.word	index@(.nv.constant0._Z24default_function_kernel0PfS_S_)
        /*006c*/ 	.short	0x0380
        /*006e*/ 	.short	0x0018


	//----- nvinfo : EIATTR_SW_WAR
	.align		4
.L_41:
        /*0070*/ 	.byte	0x04, 0x36
        /*0072*/ 	.short	(.L_43 - .L_42)
.L_42:
        /*0074*/ 	.word	0x00000008
.L_43:


//--------------------- .nv.callgraph             --------------------------
	.section	.nv.callgraph,"",@"SHT_CUDA_CALLGRAPH"
	.align	4
	.sectionentsize	8
	.align		4
        /*0000*/ 	.word	0x00000000
	.align		4
        /*0004*/ 	.word	0xffffffff
	.align		4
        /*0008*/ 	.word	0x00000000
	.align		4
        /*000c*/ 	.word	0xfffffffe
	.align		4
        /*0010*/ 	.word	0x00000000
	.align		4
        /*0014*/ 	.word	0xfffffffd
	.align		4
        /*0018*/ 	.word	0x00000000
	.align		4
        /*001c*/ 	.word	0xfffffffc


//--------------------- .text._Z24lstm_wavefront_timestepsPfS_S_ --------------------------
	.section	.text._Z24lstm_wavefront_timestepsPfS_S_,"ax",@progbits
	.align	128
        .global         _Z24lstm_wavefront_timestepsPfS_S_
        .type           _Z24lstm_wavefront_timestepsPfS_S_,@function
        .size           _Z24lstm_wavefront_timestepsPfS_S_,(.L_x_5 - _Z24lstm_wavefront_timestepsPfS_S_)
        .other          _Z24lstm_wavefront_timestepsPfS_S_,@"STO_CUDA_ENTRY STV_DEFAULT"
_Z24lstm_wavefront_timestepsPfS_S_:
.text._Z24lstm_wavefront_timestepsPfS_S_:
[----:B------:R-:W-:Y:S01]  /*0000*/  LDC R1, c[0x0][0x37c] ;  /* 0x0000df00ff017b82 */ /* 0x000fe20000000800 */
[----:B------:R-:W0:Y:S07]  /*0010*/  S2R R2, SR_CTAID.X ;  /* 0x0000000000027919 */ /* 0x000e2e0000002500 */
[----:B------:R-:W1:Y:S01]  /*0020*/  LDC.64 R10, c[0x0][0x380] ;  /* 0x0000e000ff0a7b82 */ /* 0x000e620000000a00 */
[----:B------:R-:W2:Y:S01]  /*0030*/  LDCU.64 UR6, c[0x0][0x358] ;  /* 0x00006b00ff0677ac */ /* 0x000ea20008000a00 */
[----:B------:R-:W0:Y:S01]  /*0040*/  S2R R3, SR_TID.X ;  /* 0x0000000000037919 */ /* 0x000e220000002100 */
[----:B------:R-:W-:Y:S01]  /*0050*/  UMOV UR4, URZ ;  /* 0x000000ff00047c82 */ /* 0x000fe20008000000 */
[----:B0-----:R-:W-:-:S04]  /*0060*/  IMAD R3, R2, 0x60, R3 ;  /* 0x0000006002037824 */ /* 0x001fc800078e0203 */
[----:B------:R-:W-:Y:S01]  /*0070*/  IMAD R0, R2, 0x23a0, R3 ;  /* 0x000023a002007824 */ /* 0x000fe200078e0203 */
[----:B------:R-:W-:Y:S01]  /*0080*/  SHF.R.U32.HI R2, RZ, 0x2, R2 ;  /* 0x00000002ff027819 */ /* 0x000fe20000011602 */
[----:B-12---:R-:W-:-:S07]  /*0090*/  IMAD.WIDE.U32 R10, R3, 0x4, R10 ;  /* 0x00000004030a7825 */ /* 0x006fce00078e000a */
.L_x_1:
[----:B------:R-:W-:Y:S01]  /*00a0*/  HFMA2 R3, -RZ, RZ, 0, 0 ;  /* 0x00000000ff037431 */ /* 0x000fe200000001ff */
[----:B------:R-:W-:Y:S01]  /*00b0*/  UIADD3 UR4, UPT, UPT, UR4, 0x1, URZ ;  /* 0x0000000104047890 */ /* 0x000fe2000fffe0ff */
[----:B------:R-:W-:-:S03]  /*00c0*/  MOV R29, RZ ;  /* 0x000000ff001d7202 */ /* 0x000fc60000000f00 */
[----:B------:R-:W-:-:S11]  /*00d0*/  UISETP.NE.AND UP0, UPT, UR4, 0x64, UPT ;  /* 0x000000640400788c */ /* 0x000fd6000bf05270 */
.L_x_0:
[----:B------:R-:W0:Y:S01]  /*00e0*/  LDC.64 R14, c[0x0][0x390] ;  /* 0x0000e400ff0e7b82 */ /* 0x000e220000000a00 */
[----:B------:R-:W-:Y:S02]  /*00f0*/  IMAD R4, R3, 0x60, R0 ;  /* 0x0000006003047824 */ /* 0x000fe400078e0200 */
[----:B------:R-:W-:-:S05]  /*0100*/  IMAD R5, R2, 0x60, R3 ;  /* 0x0000006002057824 */ /* 0x000fca00078e0203 */
[----:B------:R-:W1:Y:S01]  /*0110*/  LDC.64 R12, c[0x0][0x388] ;  /* 0x0000e200ff0c7b82 */ /* 0x000e620000000a00 */
[----:B0-----:R-:W-:-:S06]  /*0120*/  IMAD.WIDE.U32 R6, R4, 0x4, R14 ;  /* 0x0000000404067825 */ /* 0x001fcc00078e000e */
[----:B------:R-:W2:Y:S01]  /*0130*/  LDG.E.CONSTANT R6, desc[UR6][R6.64] ;  /* 0x0000000606067981 */ /* 0x000ea2000c1e9900 */
[----:B-1----:R-:W-:-:S05]  /*0140*/  IMAD.WIDE.U32 R12, R5, 0x4, R12 ;  /* 0x00000004050c7825 */ /* 0x002fca00078e000c */
[----:B------:R-:W2:Y:S01]  /*0150*/  LDG.E.CONSTANT R16, desc[UR6][R12.64] ;  /* 0x000000060c107981 */ /* 0x000ea2000c1e9900 */
[C---:B------:R-:W-:Y:S02]  /*0160*/  IADD3 R25, PT, PT, R4.reuse, 0x60, RZ ;  /* 0x0000006004197810 */ /* 0x040fe40007ffe0ff */
[C---:B------:R-:W-:Y:S01]  /*0170*/  IADD3 R23, PT, PT, R4.reuse, 0xc0, RZ ;  /* 0x000000c004177810 */ /* 0x040fe20007ffe0ff */
[----:B------:R-:W3:Y:S02]  /*0180*/  LDG.E.CONSTANT R26, desc[UR6][R12.64+0x4] ;  /* 0x000004060c1a7981 */ /* 0x000ee4000c1e9900 */
[--C-:B------:R-:W-:Y:S01]  /*0190*/  IMAD.WIDE.U32 R24, R25, 0x4, R14.reuse ;  /* 0x0000000419187825 */ /* 0x100fe200078e000e */
[----:B------:R-:W-:Y:S01]  /*01a0*/  IADD3 R21, PT, PT, R4, 0x120, RZ ;  /* 0x0000012004157810 */ /* 0x000fe20007ffe0ff */
[----:B------:R-:W4:Y:S02]  /*01b0*/  LDG.E.CONSTANT R8, desc[UR6][R12.64+0xc] ;  /* 0x00000c060c087981 */ /* 0x000f24000c1e9900 */
[----:B------:R-:W-:-:S02]  /*01c0*/  IMAD.WIDE.U32 R22, R23, 0x4, R14 ;  /* 0x0000000417167825 */ /* 0x000fc400078e000e */
[----:B------:R0:W3:Y:S01]  /*01d0*/  LDG.E.CONSTANT R27, desc[UR6][R24.64] ;  /* 0x00000006181b7981 */ /* 0x0000e2000c1e9900 */
[C---:B------:R-:W-:Y:S01]  /*01e0*/  IADD3 R19, PT, PT, R4.reuse, 0x180, RZ ;  /* 0x0000018004137810 */ /* 0x040fe20007ffe0ff */
[--C-:B------:R-:W-:Y:S02]  /*01f0*/  IMAD.WIDE.U32 R20, R21, 0x4, R14.reuse ;  /* 0x0000000415147825 */ /* 0x100fe400078e000e */
[----:B------:R-:W5:Y:S01]  /*0200*/  LDG.E.CONSTANT R22, desc[UR6][R22.64] ;  /* 0x0000000616167981 */ /* 0x000f62000c1e9900 */
[C---:B------:R-:W-:Y:S01]  /*0210*/  IADD3 R9, PT, PT, R4.reuse, 0x1e0, RZ ;  /* 0x000001e004097810 */ /* 0x040fe20007ffe0ff */
[--C-:B------:R-:W-:Y:S01]  /*0220*/  IMAD.WIDE.U32 R18, R19, 0x4, R14.reuse ;  /* 0x0000000413127825 */ /* 0x100fe200078e000e */
[C---:B------:R-:W-:Y:S01]  /*0230*/  IADD3 R17, PT, PT, R4.reuse, 0x240, RZ ;  /* 0x0000024004117810 */ /* 0x040fe20007ffe0ff */
[----:B------:R-:W4:Y:S04]  /*0240*/  LDG.E.CONSTANT R7, desc[UR6][R20.64] ;  /* 0x0000000614077981 */ /* 0x000f28000c1e9900 */
[----:B------:R-:W5:Y:S01]  /*0250*/  LDG.E.CONSTANT R23, desc[UR6][R12.64+0x8] ;  /* 0x000008060c177981 */ /* 0x000f62000c1e9900 */
[----:B0-----:R-:W-:Y:S01]  /*0260*/  IMAD.WIDE.U32 R24, R9, 0x4, R14 ;  /* 0x0000000409187825 */ /* 0x001fe200078e000e */
[----:B------:R-:W-:-:S02]  /*0270*/  IADD3 R28, PT, PT, R4, 0x2a0, RZ ;  /* 0x000002a0041c7810 */ /* 0x000fc40007ffe0ff */
[----:B------:R0:W4:Y:S04]  /*0280*/  LDG.E.CONSTANT R5, desc[UR6][R18.64] ;  /* 0x0000000612057981 */ /* 0x000128000c1e9900 */
[----:B------:R1:W4:Y:S04]  /*0290*/  LDG.E.CONSTANT R9, desc[UR6][R24.64] ;  /* 0x0000000618097981 */ /* 0x000328000c1e9900 */
[----:B------:R-:W4:Y:S01]  /*02a0*/  LDG.E.CONSTANT R20, desc[UR6][R12.64+0x14] ;  /* 0x000014060c147981 */ /* 0x000f22000c1e9900 */
[----:B0-----:R-:W-:-:S03]  /*02b0*/  IMAD.WIDE.U32 R18, R28, 0x4, R14 ;  /* 0x000000041c127825 */ /* 0x001fc600078e000e */
[----:B------:R-:W4:Y:S04]  /*02c0*/  LDG.E.CONSTANT R21, desc[UR6][R12.64+0x18] ;  /* 0x000018060c157981 */ /* 0x000f28000c1e9900 */
[----:B------:R-:W4:Y:S04]  /*02d0*/  LDG.E.CONSTANT R19, desc[UR6][R18.64] ;  /* 0x0000000612137981 */ /* 0x000f28000c1e9900 */
[----:B------:R-:W4:Y:S01]  /*02e0*/  LDG.E.CONSTANT R28, desc[UR6][R12.64+0x1c] ;  /* 0x00001c060c1c7981 */ /* 0x000f22000c1e9900 */
[----:B--2---:R-:W-:-:S03]  /*02f0*/  FFMA R29, R16, R6, R29 ;  /* 0x00000006101d7223 */ /* 0x004fc6000000001d */
[----:B------:R-:W2:Y:S01]  /*0300*/  LDG.E.CONSTANT R6, desc[UR6][R12.64+0x10] ;  /* 0x000010060c067981 */ /* 0x000ea2000c1e9900 */
[----:B------:R-:W-:-:S06]  /*0310*/  IMAD.WIDE.U32 R16, R17, 0x4, R14 ;  /* 0x0000000411107825 */ /* 0x000fcc00078e000e */
[----:B------:R-:W2:Y:S01]  /*0320*/  LDG.E.CONSTANT R16, desc[UR6][R16.64] ;  /* 0x0000000610107981 */ /* 0x000ea2000c1e9900 */
[----:B---3--:R-:W-:Y:S01]  /*0330*/  FFMA R26, R26, R27, R29 ;  /* 0x0000001b1a1a7223 */ /* 0x008fe2000000001d */
[----:B------:R-:W-:-:S03]  /*0340*/  IADD3 R29, PT, PT, R4, 0x300, RZ ;  /* 0x00000300041d7810 */ /* 0x000fc60007ffe0ff */
[----:B-----5:R-:W-:Y:S01]  /*0350*/  FFMA R27, R23, R22, R26 ;  /* 0x00000016171b7223 */ /* 0x020fe2000000001a */
[----:B------:R-:W-:Y:S01]  /*0360*/  IADD3 R26, PT, PT, R4, 0x360, RZ ;  /* 0x00000360041a7810 */ /* 0x000fe20007ffe0ff */
[----:B------:R-:W-:-:S04]  /*0370*/  IMAD.WIDE.U32 R22, R29, 0x4, R14 ;  /* 0x000000041d167825 */ /* 0x000fc800078e000e */
[----:B----4-:R-:W-:Y:S01]  /*0380*/  FFMA R7, R8, R7, R27 ;  /* 0x0000000708077223 */ /* 0x010fe2000000001b */
[----:B------:R-:W-:Y:S01]  /*0390*/  IADD3 R27, PT, PT, R4, 0x3c0, RZ ;  /* 0x000003c0041b7810 */ /* 0x000fe20007ffe0ff */
[--C-:B-1----:R-:W-:Y:S01]  /*03a0*/  IMAD.WIDE.U32 R24, R26, 0x4, R14.reuse ;  /* 0x000000041a187825 */ /* 0x102fe200078e000e */
[C---:B------:R-:W-:Y:S01]  /*03b0*/  IADD3 R29, PT, PT, R4.reuse, 0x420, RZ ;  /* 0x00000420041d7810 */ /* 0x040fe20007ffe0ff */
[----:B------:R0:W3:Y:S02]  /*03c0*/  LDG.E.CONSTANT R22, desc[UR6][R22.64] ;  /* 0x0000000616167981 */ /* 0x0000e4000c1e9900 */
[----:B------:R-:W-:Y:S02]  /*03d0*/  IMAD.WIDE.U32 R26, R27, 0x4, R14 ;  /* 0x000000041b1a7825 */ /* 0x000fe400078e000e */
[----:B------:R1:W4:Y:S04]  /*03e0*/  LDG.E.CONSTANT R24, desc[UR6][R24.64] ;  /* 0x0000000618187981 */ /* 0x000328000c1e9900 */
[----:B------:R-:W5:Y:S01]  /*03f0*/  LDG.E.CONSTANT R26, desc[UR6][R26.64] ;  /* 0x000000061a1a7981 */ /* 0x000f62000c1e9900 */
[----:B0-----:R-:W-:-:S02]  /*0400*/  IADD3 R23, PT, PT, R4, 0x4e0, RZ ;  /* 0x000004e004177810 */ /* 0x001fc40007ffe0ff */
[----:B-1----:R-:W-:Y:S01]  /*0410*/  IADD3 R25, PT, PT, R4, 0x540, RZ ;  /* 0x0000054004197810 */ /* 0x002fe20007ffe0ff */
[----:B--2---:R-:W-:Y:S02]  /*0420*/  FFMA R17, R6, R5, R7 ;  /* 0x0000000506117223 */ /* 0x004fe40000000007 */
[----:B------:R-:W3:Y:S01]  /*0430*/  LDG.E.CONSTANT R5, desc[UR6][R12.64+0x20] ;  /* 0x000020060c057981 */ /* 0x000ee2000c1e9900 */
[----:B------:R-:W-:-:S04]  /*0440*/  IMAD.WIDE.U32 R6, R29, 0x4, R14 ;  /* 0x000000041d067825 */ /* 0x000fc800078e000e */
[----:B------:R-:W-:Y:S01]  /*0450*/  FFMA R20, R20, R9, R17 ;  /* 0x0000000914147223 */ /* 0x000fe20000000011 */
[----:B------:R-:W-:Y:S01]  /*0460*/  IADD3 R9, PT, PT, R4, 0x480, RZ ;  /* 0x0000048004097810 */ /* 0x000fe20007ffe0ff */
[----:B------:R-:W4:Y:S02]  /*0470*/  LDG.E.CONSTANT R29, desc[UR6][R12.64+0x24] ;  /* 0x000024060c1d7981 */ /* 0x000f24000c1e9900 */
[----:B------:R-:W-:Y:S02]  /*0480*/  FFMA R17, R21, R16, R20 ;  /* 0x0000001015117223 */ /* 0x000fe40000000014 */
[----:B------:R-:W5:Y:S01]  /*0490*/  LDG.E.CONSTANT R21, desc[UR6][R12.64+0x28] ;  /* 0x000028060c157981 */ /* 0x000f62000c1e9900 */
[----:B------:R-:W-:-:S04]  /*04a0*/  IMAD.WIDE.U32 R8, R9, 0x4, R14 ;  /* 0x0000000409087825 */ /* 0x000fc800078e000e */
[----:B------:R-:W-:Y:S01]  /*04b0*/  FFMA R28, R28, R19, R17 ;  /* 0x000000131c1c7223 */ /* 0x000fe20000000011 */
[----:B------:R0:W2:Y:S01]  /*04c0*/  LDG.E.CONSTANT R18, desc[UR6][R6.64] ;  /* 0x0000000606127981 */ /* 0x0000a2000c1e9900 */
[----:B------:R-:W-:-:S03]  /*04d0*/  IMAD.WIDE.U32 R16, R23, 0x4, R14 ;  /* 0x0000000417107825 */ /* 0x000fc600078e000e */
[----:B------:R-:W2:Y:S01]  /*04e0*/  LDG.E.CONSTANT R19, desc[UR6][R12.64+0x2c] ;  /* 0x00002c060c137981 */ /* 0x000ea2000c1e9900 */
[----:B------:R-:W-:-:S03]  /*04f0*/  IADD3 R23, PT, PT, R4, 0x5a0, RZ ;  /* 0x000005a004177810 */ /* 0x000fc60007ffe0ff */
[----:B------:R-:W2:Y:S01]  /*0500*/  LDG.E.CONSTANT R9, desc[UR6][R8.64] ;  /* 0x0000000608097981 */ /* 0x000ea2000c1e9900 */
[----:B0-----:R-:W-:-:S03]  /*0510*/  IMAD.WIDE.U32 R6, R25, 0x4, R14 ;  /* 0x0000000419067825 */ /* 0x001fc600078e000e */
[----:B------:R-:W2:Y:S01]  /*0520*/  LDG.E.CONSTANT R20, desc[UR6][R12.64+0x30] ;  /* 0x000030060c147981 */ /* 0x000ea2000c1e9900 */
[----:B------:R-:W-:-:S03]  /*0530*/  IMAD.WIDE.U32 R14, R23, 0x4, R14 ;  /* 0x00000004170e7825 */ /* 0x000fc600078e000e */
[----:B------:R-:W2:Y:S04]  /*0540*/  LDG.E.CONSTANT R17, desc[UR6][R16.64] ;  /* 0x0000000610117981 */ /* 0x000ea8000c1e9900 */
[----:B------:R-:W2:Y:S04]  /*0550*/  LDG.E.CONSTANT R4, desc[UR6][R12.64+0x34] ;  /* 0x000034060c047981 */ /* 0x000ea8000c1e9900 */
[----:B------:R-:W2:Y:S04]  /*0560*/  LDG.E.CONSTANT R6, desc[UR6][R6.64] ;  /* 0x0000000606067981 */ /* 0x000ea8000c1e9900 */
[----:B------:R-:W2:Y:S04]  /*0570*/  LDG.E.CONSTANT R23, desc[UR6][R12.64+0x38] ;  /* 0x000038060c177981 */ /* 0x000ea8000c1e9900 */
[----:B------:R-:W2:Y:S04]  /*0580*/  LDG.E.CONSTANT R25, desc[UR6][R12.64+0x3c] ;  /* 0x00003c060c197981 */ /* 0x000ea8000c1e9900 */
[----:B------:R-:W2:Y:S01]  /*0590*/  LDG.E.CONSTANT R14, desc[UR6][R14.64] ;  /* 0x000000060e0e7981 */ /* 0x000ea2000c1e9900 */
[----:B------:R-:W-:-:S04]  /*05a0*/  IADD3 R3, PT, PT, R3, 0x10, RZ ;  /* 0x0000001003037810 */ /* 0x000fc80007ffe0ff */
[----:B------:R-:W-:Y:S01]  /*05b0*/  ISETP.NE.AND P0, PT, R3, 0x60, PT ;  /* 0x000000600300780c */ /* 0x000fe20003f05270 */
[----:B---3--:R-:W-:-:S04]  /*05c0*/  FFMA R22, R5, R22, R28 ;  /* 0x0000001605167223 */ /* 0x008fc8000000001c */
[----:B----4-:R-:W-:-:S04]  /*05d0*/  FFMA R22, R29, R24, R22 ;  /* 0x000000181d167223 */ /* 0x010fc80000000016 */
[----:B-----5:R-:W-:-:S04]  /*05e0*/  FFMA R22, R21, R26, R22 ;  /* 0x0000001a15167223 */ /* 0x020fc80000000016 */
[----:B--2---:R-:W-:-:S04]  /*05f0*/  FFMA R19, R19, R18, R22 ;  /* 0x0000001213137223 */ /* 0x004fc80000000016 */
[----:B------:R-:W-:-:S04]  /*0600*/  FFMA R9, R20, R9, R19 ;  /* 0x0000000914097223 */ /* 0x000fc80000000013 */
[----:B------:R-:W-:-:S04]  /*0610*/  FFMA R4, R4, R17, R9 ;  /* 0x0000001104047223 */ /* 0x000fc80000000009 */
[----:B------:R-:W-:-:S04]  /*0620*/  FFMA R4, R23, R6, R4 ;  /* 0x0000000617047223 */ /* 0x000fc80000000004 */
[----:B------:R-:W-:Y:S01]  /*0630*/  FFMA R29, R25, R14, R4 ;  /* 0x0000000e191d7223 */ /* 0x000fe20000000004 */
[----:B------:R-:W-:Y:S06]  /*0640*/  @P0 BRA `(.L_x_0) ;  /* 0xfffffff800a40947 */ /* 0x000fec000383ffff */
[----:B------:R-:W-:Y:S05]  /*0650*/  BRA.U UP0, `(.L_x_1) ;  /* 0xfffffff900907547 */ /* 0x000fea000b83ffff */
[----:B------:R-:W-:Y:S01]  /*0660*/  STG.E desc[UR6][R10.64], R29 ;  /* 0x0000001d0a007986 */ /* 0x000fe2000c101906 */
[----:B------:R-:W-:Y:S05]  /*0670*/  EXIT ;  /* 0x000000000000794d */ /* 0x000fea0003800000 */
.L_x_2:
[----:B------:R-:W-:-:S00]  /*0680*/  BRA `(.L_x_2) ;  /* 0xfffffffc00fc7947 */ /* 0x000fc0000383ffff */
[----:B------:R-:W-:-:S00]  /*0690*/  NOP ;  /* 0x0000000000007918 */ /* 0x000fc00000000000 */
        /* <DEDUP_REMOVED lines=14> */
.L_x_5:


//--------------------- .text._Z24default_function_kernel0PfS_S_ --------------------------
	.section	.text._Z24default_function_kernel0PfS_S_,"ax",@progbits
	.align	128
        .global         _Z24default_function_kernel0PfS_S_
        .type           _Z24default_function_kernel0PfS_S_,@function
        .size           _Z24default_function_kernel0PfS_S_,(.L_x_6 - _Z24default_function_kernel0PfS_S_)
        .other          _Z24default_function_kernel0PfS_S_,@"STO_CUDA_ENTRY STV_DEFAULT"
_Z24default_function_kernel0PfS_S_:
.text._Z24default_function_kernel0PfS_S_:
[----:B------:R-:W-:Y:S01]  /*0000*/  LDC R1, c[0x0][0x37c] ;  /* 0x0000df00ff017b82 */ /* 0x000fe20000000800 */
[----:B------:R-:W0:Y:S07]  /*0010*/  S2R R2, SR_CTAID.X ;  /* 0x0000000000027919 */ /* 0x000e2e0000002500 */
[----:B------:R-:W1:Y:S01]  /*0020*/  LDC.64 R10, c[0x0][0x380] ;  /* 0x0000e000ff0a7b82 */ /* 0x000e620000000a00 */
[----:B------:R-:W-:Y:S01]  /*0030*/  HFMA2 R0, -RZ, RZ, 0, 0 ;  /* 0x00000000ff007431 */ /* 0x000fe200000001ff */
[----:B------:R-:W-:Y:S01]  /*0040*/  MOV R17, RZ ;  /* 0x000000ff00117202 */ /* 0x000fe20000000f00 */
[----:B------:R-:W2:Y:S01]  /*0050*/  S2R R5, SR_TID.X ;  /* 0x0000000000057919 */ /* 0x000ea20000002100 */
[----:B------:R-:W3:Y:S01]  /*0060*/  LDCU.64 UR4, c[0x0][0x358] ;  /* 0x00006b00ff0477ac */ /* 0x000ee20008000a00 */
[----:B0-----:R-:W-:Y:S01]  /*0070*/  SHF.R.U32.HI R3, RZ, 0x2, R2 ;  /* 0x00000002ff037819 */ /* 0x001fe20000011602 */
[----:B--2---:R-:W-:-:S04]  /*0080*/  IMAD R5, R2, 0x60, R5 ;  /* 0x0000006002057824 */ /* 0x004fc800078e0205 */
[----:B-1----:R-:W-:-:S04]  /*0090*/  IMAD.WIDE.U32 R10, R5, 0x4, R10 ;  /* 0x00000004050a7825 */ /* 0x002fc800078e000a */
[----:B---3--:R-:W-:-:S07]  /*00a0*/  IMAD R5, R2, 0x23a0, R5 ;  /* 0x000023a002057824 */ /* 0x008fce00078e0205 */
.L_x_3:
[----:B------:R-:W0:Y:S01]  /*00b0*/  LDC.64 R12, c[0x0][0x388] ;  /* 0x0000e200ff0c7b82 */ /* 0x000e220000000a00 */
[----:B------:R-:W-:Y:S02]  /*00c0*/  IMAD R7, R3, 0x60, R0 ;  /* 0x0000006003077824 */ /* 0x000fe400078e0200 */
[----:B------:R-:W-:-:S05]  /*00d0*/  IMAD R2, R0, 0x60, R5 ;  /* 0x0000006000027824 */ /* 0x000fca00078e0205 */
[----:B------:R-:W1:Y:S01]  /*00e0*/  LDC.64 R14, c[0x0][0x390] ;  /* 0x0000e400ff0e7b82 */ /* 0x000e620000000a00 */
[----:B0-----:R-:W-:-:S05]  /*00f0*/  IMAD.WIDE.U32 R12, R7, 0x4, R12 ;  /* 0x00000004070c7825 */ /* 0x001fca00078e000c */
[----:B------:R-:W2:Y:S01]  /*0100*/  LDG.E.CONSTANT R26, desc[UR4][R12.64] ;  /* 0x000000040c1a7981 */ /* 0x000ea2000c1e9900 */
[C-C-:B-1----:R-:W-:Y:S01]  /*0110*/  IMAD.WIDE.U32 R22, R2.reuse, 0x4, R14.reuse ;  /* 0x0000000402167825 */ /* 0x142fe200078e000e */
[C---:B------:R-:W-:Y:S02]  /*0120*/  IADD3 R21, PT, PT, R2.reuse, 0xc0, RZ ;  /* 0x000000c002157810 */ /* 0x040fe40007ffe0ff */
[----:B------:R-:W3:Y:S04]  /*0130*/  LDG.E.CONSTANT R24, desc[UR4][R12.64+0x4] ;  /* 0x000004040c187981 */ /* 0x000ee8000c1e9900 */
[----:B------:R-:W2:Y:S01]  /*0140*/  LDG.E.CONSTANT R8, desc[UR4][R22.64] ;  /* 0x0000000416087981 */ /* 0x000ea2000c1e9900 */
[----:B------:R-:W-:Y:S01]  /*0150*/  IADD3 R7, PT, PT, R2, 0x120, RZ ;  /* 0x0000012002077810 */ /* 0x000fe20007ffe0ff */
[----:B------:R-:W-:-:S02]  /*0160*/  IMAD.WIDE.U32 R20, R21, 0x4, R14 ;  /* 0x0000000415147825 */ /* 0x000fc400078e000e */
[----:B------:R0:W3:Y:S01]  /*0170*/  LDG.E.CONSTANT R29, desc[UR4][R22.64+0x180] ;  /* 0x00018004161d7981 */ /* 0x0000e2000c1e9900 */
[C---:B------:R-:W-:Y:S01]  /*0180*/  IADD3 R19, PT, PT, R2.reuse, 0x180, RZ ;  /* 0x0000018002137810 */ /* 0x040fe20007ffe0ff */
[----:B------:R-:W-:Y:S02]  /*0190*/  IMAD.WIDE.U32 R6, R7, 0x4, R14 ;  /* 0x0000000407067825 */ /* 0x000fe400078e000e */
[----:B------:R-:W4:Y:S01]  /*01a0*/  LDG.E.CONSTANT R20, desc[UR4][R20.64] ;  /* 0x0000000414147981 */ /* 0x000f22000c1e9900 */
[----:B------:R-:W-:-:S03]  /*01b0*/  IADD3 R27, PT, PT, R2, 0x1e0, RZ ;  /* 0x000001e0021b7810 */ /* 0x000fc60007ffe0ff */
[----:B------:R-:W4:Y:S01]  /*01c0*/  LDG.E.CONSTANT R25, desc[UR4][R12.64+0x8] ;  /* 0x000008040c197981 */ /* 0x000f22000c1e9900 */
[--C-:B------:R-:W-:Y:S01]  /*01d0*/  IMAD.WIDE.U32 R18, R19, 0x4, R14.reuse ;  /* 0x0000000413127825 */ /* 0x100fe200078e000e */
[----:B------:R-:W-:Y:S02]  /*01e0*/  IADD3 R16, PT, PT, R2, 0x240, RZ ;  /* 0x0000024002107810 */ /* 0x000fe40007ffe0ff */
[----:B------:R-:W5:Y:S01]  /*01f0*/  LDG.E.CONSTANT R6, desc[UR4][R6.64] ;  /* 0x0000000406067981 */ /* 0x000f62000c1e9900 */
[----:B0-----:R-:W-:-:S03]  /*0200*/  IMAD.WIDE.U32 R22, R27, 0x4, R14 ;  /* 0x000000041b167825 */ /* 0x001fc600078e000e */
[----:B------:R-:W5:Y:S01]  /*0210*/  LDG.E.CONSTANT R9, desc[UR4][R12.64+0xc] ;  /* 0x00000c040c097981 */ /* 0x000f62000c1e9900 */
[----:B------:R-:W-:-:S03]  /*0220*/  IADD3 R27, PT, PT, R2, 0x2a0, RZ ;  /* 0x000002a0021b7810 */ /* 0x000fc60007ffe0ff */
[----:B------:R0:W5:Y:S04]  /*0230*/  LDG.E.CONSTANT R4, desc[UR4][R18.64] ;  /* 0x0000000412047981 */ /* 0x000168000c1e9900 */
[----:B------:R-:W5:Y:S04]  /*0240*/  LDG.E.CONSTANT R7, desc[UR4][R12.64+0x10] ;  /* 0x000010040c077981 */ /* 0x000f68000c1e9900 */
[----:B------:R-:W5:Y:S01]  /*0250*/  LDG.E.CONSTANT R21, desc[UR4][R12.64+0x14] ;  /* 0x000014040c157981 */ /* 0x000f62000c1e9900 */
[----:B0-----:R-:W-:-:S03]  /*0260*/  IMAD.WIDE.U32 R18, R27, 0x4, R14 ;  /* 0x000000041b127825 */ /* 0x001fc600078e000e */
[----:B------:R-:W5:Y:S04]  /*0270*/  LDG.E.CONSTANT R27, desc[UR4][R12.64+0x18] ;  /* 0x000018040c1b7981 */ /* 0x000f68000c1e9900 */
[----:B------:R-:W5:Y:S04]  /*0280*/  LDG.E.CONSTANT R19, desc[UR4][R18.64] ;  /* 0x0000000412137981 */ /* 0x000f68000c1e9900 */
[----:B------:R-:W5:Y:S01]  /*0290*/  LDG.E.CONSTANT R28, desc[UR4][R12.64+0x1c] ;  /* 0x00001c040c1c7981 */ /* 0x000f62000c1e9900 */
[----:B--2---:R-:W-:Y:S01]  /*02a0*/  FFMA R26, R26, R8, R17 ;  /* 0x000000081a1a7223 */ /* 0x004fe20000000011 */
[----:B------:R-:W-:-:S02]  /*02b0*/  IMAD.WIDE.U32 R16, R16, 0x4, R14 ;  /* 0x0000000410107825 */ /* 0x000fc400078e000e */
[----:B------:R0:W2:Y:S04]  /*02c0*/  LDG.E.CONSTANT R8, desc[UR4][R22.64] ;  /* 0x0000000416087981 */ /* 0x0000a8000c1e9900 */
[----:B------:R1:W2:Y:S01]  /*02d0*/  LDG.E.CONSTANT R16, desc[UR4][R16.64] ;  /* 0x0000000410107981 */ /* 0x0002a2000c1e9900 */
[----:B---3--:R-:W-:Y:S01]  /*02e0*/  FFMA R24, R24, R29, R26 ;  /* 0x0000001d18187223 */ /* 0x008fe2000000001a */
[----:B------:R-:W-:-:S03]  /*02f0*/  IADD3 R29, PT, PT, R2, 0x300, RZ ;  /* 0x00000300021d7810 */ /* 0x000fc60007ffe0ff */
[----:B----4-:R-:W-:Y:S01]  /*0300*/  FFMA R20, R25, R20, R24 ;  /* 0x0000001419147223 */ /* 0x010fe20000000018 */
[C---:B------:R-:W-:Y:S01]  /*0310*/  IADD3 R25, PT, PT, R2.reuse, 0x360, RZ ;  /* 0x0000036002197810 */ /* 0x040fe20007ffe0ff */
[----:B0-----:R-:W-:Y:S01]  /*0320*/  IMAD.WIDE.U32 R22, R29, 0x4, R14 ;  /* 0x000000041d167825 */ /* 0x001fe200078e000e */
[----:B------:R-:W-:-:S03]  /*0330*/  IADD3 R29, PT, PT, R2, 0x3c0, RZ ;  /* 0x000003c0021d7810 */ /* 0x000fc60007ffe0ff */
[----:B-----5:R-:W-:Y:S01]  /*0340*/  FFMA R6, R9, R6, R20 ;  /* 0x0000000609067223 */ /* 0x020fe20000000014 */
[----:B------:R-:W-:Y:S01]  /*0350*/  IMAD.WIDE.U32 R24, R25, 0x4, R14 ;  /* 0x0000000419187825 */ /* 0x000fe200078e000e */
[----:B-1----:R-:W-:Y:S01]  /*0360*/  IADD3 R17, PT, PT, R2, 0x420, RZ ;  /* 0x0000042002117810 */ /* 0x002fe20007ffe0ff */
[----:B------:R0:W3:Y:S04]  /*0370*/  LDG.E.CONSTANT R9, desc[UR4][R22.64] ;  /* 0x0000000416097981 */ /* 0x0000e8000c1e9900 */
[----:B------:R-:W4:Y:S01]  /*0380*/  LDG.E.CONSTANT R24, desc[UR4][R24.64] ;  /* 0x0000000418187981 */ /* 0x000f22000c1e9900 */
[----:B------:R-:W-:-:S03]  /*0390*/  FFMA R18, R7, R4, R6 ;  /* 0x0000000407127223 */ /* 0x000fc60000000006 */
[----:B------:R-:W3:Y:S01]  /*03a0*/  LDG.E.CONSTANT R4, desc[UR4][R12.64+0x20] ;  /* 0x000020040c047981 */ /* 0x000ee2000c1e9900 */
[----:B------:R-:W-:Y:S01]  /*03b0*/  IMAD.WIDE.U32 R6, R17, 0x4, R14 ;  /* 0x0000000411067825 */ /* 0x000fe200078e000e */
[----:B------:R-:W-:-:S03]  /*03c0*/  IADD3 R17, PT, PT, R2, 0x480, RZ ;  /* 0x0000048002117810 */ /* 0x000fc60007ffe0ff */
[----:B0-----:R-:W-:-:S05]  /*03d0*/  IMAD.WIDE.U32 R22, R29, 0x4, R14 ;  /* 0x000000041d167825 */ /* 0x001fca00078e000e */
[----:B------:R0:W5:Y:S01]  /*03e0*/  LDG.E.CONSTANT R20, desc[UR4][R22.64] ;  /* 0x0000000416147981 */ /* 0x000162000c1e9900 */
[C---:B------:R-:W-:Y:S02]  /*03f0*/  IADD3 R26, PT, PT, R2.reuse, 0x5a0, RZ ;  /* 0x000005a0021a7810 */ /* 0x040fe40007ffe0ff */
[----:B0-----:R-:W-:Y:S01]  /*0400*/  IADD3 R23, PT, PT, R2, 0x540, RZ ;  /* 0x0000054002177810 */ /* 0x001fe20007ffe0ff */
[----:B------:R-:W5:Y:S01]  /*0410*/  LDG.E.CONSTANT R22, desc[UR4][R12.64+0x30] ;  /* 0x000030040c167981 */ /* 0x000f62000c1e9900 */
[----:B--2---:R-:W-:-:S03]  /*0420*/  FFMA R18, R21, R8, R18 ;  /* 0x0000000815127223 */ /* 0x004fc60000000012 */
[----:B------:R-:W4:Y:S01]  /*0430*/  LDG.E.CONSTANT R21, desc[UR4][R12.64+0x24] ;  /* 0x000024040c157981 */ /* 0x000f22000c1e9900 */
[----:B------:R-:W-:Y:S01]  /*0440*/  FFMA R29, R27, R16, R18 ;  /* 0x000000101b1d7223 */ /* 0x000fe20000000012 */
[----:B------:R-:W-:Y:S02]  /*0450*/  IADD3 R18, PT, PT, R2, 0x4e0, RZ ;  /* 0x000004e002127810 */ /* 0x000fe40007ffe0ff */
[----:B------:R-:W5:Y:S01]  /*0460*/  LDG.E.CONSTANT R27, desc[UR4][R12.64+0x28] ;  /* 0x000028040c1b7981 */ /* 0x000f62000c1e9900 */
[----:B------:R-:W-:-:S04]  /*0470*/  IMAD.WIDE.U32 R16, R17, 0x4, R14 ;  /* 0x0000000411107825 */ /* 0x000fc800078e000e */
[----:B------:R-:W-:Y:S01]  /*0480*/  FFMA R25, R28, R19, R29 ;  /* 0x000000131c197223 */ /* 0x000fe2000000001d */
[----:B------:R0:W2:Y:S01]  /*0490*/  LDG.E.CONSTANT R8, desc[UR4][R6.64] ;  /* 0x0000000406087981 */ /* 0x0000a2000c1e9900 */
[----:B------:R-:W-:-:S03]  /*04a0*/  IMAD.WIDE.U32 R18, R18, 0x4, R14 ;  /* 0x0000000412127825 */ /* 0x000fc600078e000e */
[----:B------:R-:W2:Y:S04]  /*04b0*/  LDG.E.CONSTANT R29, desc[UR4][R12.64+0x2c] ;  /* 0x00002c040c1d7981 */ /* 0x000ea8000c1e9900 */
        /* <DEDUP_REMOVED lines=8> */
[----:B------:R-:W2:Y:S01]  /*0540*/  LDG.E.CONSTANT R14, desc[UR4][R14.64] ;  /* 0x000000040e0e7981 */ /* 0x000ea2000c1e9900 */
[----:B---3--:R-:W-:Y:S01]  /*0550*/  FFMA R4, R4, R9, R25 ;  /* 0x0000000904047223 */ /* 0x008fe20000000019 */
[----:B------:R-:W-:-:S04]  /*0560*/  IADD3 R0, PT, PT, R0, 0x10, RZ ;  /* 0x0000001000007810 */ /* 0x000fc80007ffe0ff */
[----:B------:R-:W-:Y:S01]  /*0570*/  ISETP.NE.AND P0, PT, R0, 0x60, PT ;  /* 0x000000600000780c */ /* 0x000fe20003f05270 */
        /* <DEDUP_REMOVED lines=8> */
[----:B------:R-:W-:Y:S01]  /*0600*/  STG.E desc[UR4][R10.64], R17 ;  /* 0x000000110a007986 */ /* 0x000fe2000c101904 */
[----:B------:R-:W-:Y:S05]  /*0610*/  EXIT ;  /* 0x000000000000794d */ /* 0x000fea0003800000 */
.L_x_4:
        /* <DEDUP_REMOVED lines=14> */
.L_x_6:


//--------------------- .nv.shared.reserved.0     --------------------------
	.section	.nv.shared.reserved.0,"aw",@nobits
	.weak		__nv_reservedSMEM_offset_0_alias
	.size		__nv_reservedSMEM_offset_0_alias, 0, 64
	.other		__nv_reservedSMEM_offset_0_alias,@"STO_CUDA_RESERVED_SHARED STV_DEFAULT"
__nv_reservedSMEM_offset_0_alias:
	.zero		0
	.zero		64


//--------------------- .nv.constant0._Z24lstm_wavefront_timestepsPfS_S_ --------------------------
	.section	.nv.constant0._Z24lstm_wavefront_timestepsPfS_S_,"a",@progbits
	.sectionflags	@""
	.align	4
.nv.constant0._Z24lstm_wavefront_timestepsPfS_S_:
	.zero		920


//--------------------- .nv.constant0._Z24default_function_kernel0PfS_S_ --------------------------
	.section	.nv.constant0._Z24default_function_kernel0PfS_S_,"a",@progbits
	.sectionflags	@""
	.align	4
.nv.constant0._Z24default_function_kernel0PfS_S_:
	.zero		920


//--------------------- SYMBOLS --------------------------

	.type		.nv.reservedSmem.offset0,@object
	.size		.nv.reservedSmem.offset0,0x4
